	.headerflags	@"EF_CUDA_TEXMODE_UNIFIED EF_CUDA_64BIT_ADDRESS EF_CUDA_ACCELERATORS EF_CUDA_SM90 EF_CUDA_VIRTUAL_SM(EF_CUDA_SM90)"
	.elftype	@"ET_EXEC"


//--------------------- .nv.info                  --------------------------
	.section	.nv.info,"",@"SHT_CUDA_INFO"
	.align	4


	//----- nvinfo : EIATTR_REGCOUNT
	.align		4
        /*0000*/ 	.byte	0x04, 0x2f
        /*0002*/ 	.short	(.L_3 - .L_2)
	.align		4
.L_2:
        /*0004*/ 	.word	index@(triton_poi_fused__native_batch_norm_legit_no_training_convolution_relu_62)
        /*0008*/ 	.word	0x00000020


	//----- nvinfo : EIATTR_MIN_STACK_SIZE
	.align		4
.L_3:
        /*000c*/ 	.byte	0x04, 0x12
        /*000e*/ 	.short	(.L_5 - .L_4)
	.align		4
.L_4:
        /*0010*/ 	.word	index@(triton_poi_fused__native_batch_norm_legit_no_training_convolution_relu_62)
        /*0014*/ 	.word	0x00000000


	//----- nvinfo : EIATTR_FRAME_SIZE
	.align		4
.L_5:
        /*0018*/ 	.byte	0x04, 0x11
        /*001a*/ 	.short	(.L_7 - .L_6)
	.align		4
.L_6:
        /*001c*/ 	.word	index@(triton_poi_fused__native_batch_norm_legit_no_training_convolution_relu_62)
        /*0020*/ 	.word	0x00000000


	//----- nvinfo : EIATTR_MIN_STACK_SIZE
	.align		4
.L_7:
        /*0024*/ 	.byte	0x04, 0x12
        /*0026*/ 	.short	(.L_9 - .L_8)
	.align		4
.L_8:
        /*0028*/ 	.word	index@(triton_poi_fused__native_batch_norm_legit_no_training_convolution_relu_62)
        /*002c*/ 	.word	0x00000000
.L_9:


//--------------------- .nv.info.triton_poi_fused__native_batch_norm_legit_no_training_convolution_relu_62 --------------------------
	.section	.nv.info.triton_poi_fused__native_batch_norm_legit_no_training_convolution_relu_62,"",@"SHT_CUDA_INFO"
	.sectionflags	@""
	.align	4


	//----- nvinfo : EIATTR_CUDA_API_VERSION
	.align		4
        /*0000*/ 	.byte	0x04, 0x37
        /*0002*/ 	.short	(.L_11 - .L_10)
.L_10:
        /*0004*/ 	.word	0x0000007c


	//----- nvinfo : EIATTR_KPARAM_INFO
	.align		4
.L_11:
        /*0008*/ 	.byte	0x04, 0x17
        /*000a*/ 	.short	(.L_13 - .L_12)
.L_12:
        /*000c*/ 	.word	0x00000000
        /*0010*/ 	.short	0x0007
        /*0012*/ 	.short	0x0038
        /*0014*/ 	.byte	0x00, 0xf0, 0x11, 0x00


	//----- nvinfo : EIATTR_KPARAM_INFO
	.align		4
.L_13:
        /*0018*/ 	.byte	0x04, 0x17
        /*001a*/ 	.short	(.L_15 - .L_14)
.L_14:
        /*001c*/ 	.word	0x00000000
        /*0020*/ 	.short	0x0006
        /*0022*/ 	.short	0x0030
        /*0024*/ 	.byte	0x00, 0xf4, 0x21, 0x00


	//----- nvinfo : EIATTR_KPARAM_INFO
	.align		4
.L_15:
        /*0028*/ 	.byte	0x04, 0x17
        /*002a*/ 	.short	(.L_17 - .L_16)
.L_16:
        /*002c*/ 	.word	0x00000000
        /*0030*/ 	.short	0x0005
        /*0032*/ 	.short	0x0028
        /*0034*/ 	.byte	0x00, 0xf4, 0x21, 0x00


	//----- nvinfo : EIATTR_KPARAM_INFO
	.align		4
.L_17:
        /*0038*/ 	.byte	0x04, 0x17
        /*003a*/ 	.short	(.L_19 - .L_18)
.L_18:
        /*003c*/ 	.word	0x00000000
        /*0040*/ 	.short	0x0004
        /*0042*/ 	.short	0x0020
        /*0044*/ 	.byte	0x00, 0xf4, 0x21, 0x00


	//----- nvinfo : EIATTR_KPARAM_INFO
	.align		4
.L_19:
        /*0048*/ 	.byte	0x04, 0x17
        /*004a*/ 	.short	(.L_21 - .L_20)
.L_20:
        /*004c*/ 	.word	0x00000000
        /*0050*/ 	.short	0x0003
        /*0052*/ 	.short	0x0018
        /*0054*/ 	.byte	0x00, 0xf4, 0x21, 0x00


	//----- nvinfo : EIATTR_KPARAM_INFO
	.align		4
.L_21:
        /*0058*/ 	.byte	0x04, 0x17
        /*005a*/ 	.short	(.L_23 - .L_22)
.L_22:
        /*005c*/ 	.word	0x00000000
        /*0060*/ 	.short	0x0002
        /*0062*/ 	.short	0x0010
        /*0064*/ 	.byte	0x00, 0xf4, 0x21, 0x00


	//----- nvinfo : EIATTR_KPARAM_INFO
	.align		4
.L_23:
        /*0068*/ 	.byte	0x04, 0x17
        /*006a*/ 	.short	(.L_25 - .L_24)
.L_24:
        /*006c*/ 	.word	0x00000000
        /*0070*/ 	.short	0x0001
        /*0072*/ 	.short	0x0008
        /*0074*/ 	.byte	0x00, 0xf4, 0x21, 0x00


	//----- nvinfo : EIATTR_KPARAM_INFO
	.align		4
.L_25:
        /*0078*/ 	.byte	0x04, 0x17
        /*007a*/ 	.short	(.L_27 - .L_26)
.L_26:
        /*007c*/ 	.word	0x00000000
        /*0080*/ 	.short	0x0000
        /*0082*/ 	.short	0x0000
        /*0084*/ 	.byte	0x00, 0xf4, 0x21, 0x00


	//----- nvinfo : EIATTR_SPARSE_MMA_MASK
	.align		4
.L_27:
        /*0088*/ 	.byte	0x03, 0x50
        /*008a*/ 	.short	0x0000


	//----- nvinfo : EIATTR_MAXREG_COUNT
	.align		4
        /*008c*/ 	.byte	0x03, 0x1b
        /*008e*/ 	.short	0x00ff


	//----- nvinfo : EIATTR_EXIT_INSTR_OFFSETS
	.align		4
        /*0090*/ 	.byte	0x04, 0x1c
        /*0092*/ 	.short	(.L_29 - .L_28)


	//   ....[0]....
.L_28:
        /*0094*/ 	.word	0x000007d0


	//----- nvinfo : EIATTR_REQNTID
	.align		4
.L_29:
        /*0098*/ 	.byte	0x04, 0x10
        /*009a*/ 	.short	(.L_31 - .L_30)
.L_30:
        /*009c*/ 	.word	0x00000080
        /*00a0*/ 	.word	0x00000001
        /*00a4*/ 	.word	0x00000001


	//----- nvinfo : EIATTR_CBANK_PARAM_SIZE
	.align		4
.L_31:
        /*00a8*/ 	.byte	0x03, 0x19
        /*00aa*/ 	.short	0x003c


	//----- nvinfo : EIATTR_PARAM_CBANK
	.align		4
        /*00ac*/ 	.byte	0x04, 0x0a
        /*00ae*/ 	.short	(.L_33 - .L_32)
	.align		4
.L_32:
        /*00b0*/ 	.word	index@(.nv.constant0.triton_poi_fused__native_batch_norm_legit_no_training_convolution_relu_62)
        /*00b4*/ 	.short	0x0210
        /*00b6*/ 	.short	0x003c


	//----- nvinfo : EIATTR_SW_WAR
	.align		4
.L_33:
        /*00b8*/ 	.byte	0x04, 0x36
        /*00ba*/ 	.short	(.L_35 - .L_34)
.L_34:
        /*00bc*/ 	.word	0x00000008
.L_35:


//--------------------- .nv.callgraph             --------------------------
	.section	.nv.callgraph,"",@"SHT_CUDA_CALLGRAPH"
	.align	4
	.sectionentsize	8
	.align		4
        /*0000*/ 	.word	0x00000000
	.align		4
        /*0004*/ 	.word	0xffffffff
	.align		4
        /*0008*/ 	.word	0x00000000
	.align		4
        /*000c*/ 	.word	0xfffffffe
	.align		4
        /*0010*/ 	.word	0x00000000
	.align		4
        /*0014*/ 	.word	0xfffffffd
	.align		4
        /*0018*/ 	.word	0x00000000
	.align		4
        /*001c*/ 	.word	0xfffffffc


//--------------------- .nv.constant4             --------------------------
	.section	.nv.constant4,"a",@progbits
	.align	8
	.align		8
.nv.constant4:
        /*0000*/ 	.dword	_$_str
	.align		8
        /*0008*/ 	.dword	_$_str_$_2


//--------------------- .text.triton_poi_fused__native_batch_norm_legit_no_training_convolution_relu_62 --------------------------
	.section	.text.triton_poi_fused__native_batch_norm_legit_no_training_convolution_relu_62,"ax",@progbits
	.align	128
        .global         triton_poi_fused__native_batch_norm_legit_no_training_convolution_relu_62
        .type           triton_poi_fused__native_batch_norm_legit_no_training_convolution_relu_62,@function
        .size           triton_poi_fused__native_batch_norm_legit_no_training_convolution_relu_62,(.L_x_1 - triton_poi_fused__native_batch_norm_legit_no_training_convolution_relu_62)
        .other          triton_poi_fused__native_batch_norm_legit_no_training_convolution_relu_62,@"STO_CUDA_ENTRY STV_DEFAULT"
triton_poi_fused__native_batch_norm_legit_no_training_convolution_relu_62:
.text.triton_poi_fused__native_batch_norm_legit_no_training_convolution_relu_62:
[----:B------:R-:W-:Y:S01]  /*0000*/  LDC R1, c[0x0][0x28] ;  /* 0x00000a00ff017b82 */ /* 0x000fe20000000800 */
[----:B------:R-:W1:Y:S01]  /*0010*/  S2R R0, SR_TID.X ;  /* 0x0000000000007919 */ /* 0x000e620000002100 */
[----:B------:R-:W-:-:S06]  /*0020*/  ULDC.64 UR4, c[0x0][0x208] ;  /* 0x0000820000047ab9 */ /* 0x000fcc0000000a00 */
[----:B------:R-:W2:Y:S01]  /*0030*/  LDC.64 R28, c[0x0][0x218] ;  /* 0x00008600ff1c7b82 */ /* 0x000ea20000000a00 */
[----:B------:R-:W3:Y:S07]  /*0040*/  S2R R5, SR_CTAID.X ;  /* 0x0000000000057919 */ /* 0x000eee0000002500 */
[----:B------:R-:W4:Y:S08]  /*0050*/  LDC.64 R26, c[0x0][0x220] ;  /* 0x00008800ff1a7b82 */ /* 0x000f300000000a00 */
[----:B------:R-:W5:Y:S01]  /*0060*/  LDC.64 R22, c[0x0][0x230] ;  /* 0x00008c00ff167b82 */ /* 0x000f620000000a00 */
[----:B-1----:R-:W-:-:S02]  /*0070*/  SHF.L.U32 R0, R0, 0x2, RZ ;  /* 0x0000000200007819 */ /* 0x002fc400000006ff */
[----:B---3--:R-:W-:Y:S02]  /*0080*/  SHF.R.S32.HI R3, RZ, 0x15, R5 ;  /* 0x00000015ff037819 */ /* 0x008fe40000011405 */
[----:B------:R-:W-:Y:S02]  /*0090*/  LOP3.LUT R0, R0, 0x1fc, RZ, 0xc0, !PT ;  /* 0x000001fc00007812 */ /* 0x000fe400078ec0ff */
[----:B------:R-:W-:Y:S02]  /*00a0*/  SGXT R3, R3, 0x1 ;  /* 0x000000010303781a */ /* 0x000fe40000000200 */
[----:B------:R-:W-:Y:S02]  /*00b0*/  LEA R0, R5, R0, 0xa ;  /* 0x0000000005007211 */ /* 0x000fe400078e50ff */
[----:B------:R-:W1:Y:S02]  /*00c0*/  LDC.64 R4, c[0x0][0x228] ;  /* 0x00008a00ff047b82 */ /* 0x000e640000000a00 */
[----:B------:R-:W-:-:S04]  /*00d0*/  LEA.HI R3, R3, R0, RZ, 0x6 ;  /* 0x0000000003037211 */ /* 0x000fc800078f30ff */
[--C-:B------:R-:W-:Y:S02]  /*00e0*/  SHF.R.S32.HI R9, RZ, 0x6, R3.reuse ;  /* 0x00000006ff097819 */ /* 0x100fe40000011403 */
[----:B------:R-:W-:Y:S02]  /*00f0*/  SHF.R.S32.HI R2, RZ, 0x1f, R3 ;  /* 0x0000001fff027819 */ /* 0x000fe40000011403 */
[----:B------:R-:W-:Y:S02]  /*0100*/  IADD3 R3, R3, 0x200, RZ ;  /* 0x0000020003037810 */ /* 0x000fe40007ffe0ff */
[----:B------:R-:W-:Y:S02]  /*0110*/  LEA.HI R6, R2, R9, RZ, 0x9 ;  /* 0x0000000902067211 */ /* 0x000fe400078f48ff */
[--C-:B------:R-:W-:Y:S02]  /*0120*/  SHF.R.S32.HI R2, RZ, 0x6, R3.reuse ;  /* 0x00000006ff027819 */ /* 0x100fe40000011403 */
[----:B------:R-:W-:-:S02]  /*0130*/  SHF.R.S32.HI R3, RZ, 0x1f, R3 ;  /* 0x0000001fff037819 */ /* 0x000fc40000011403 */
[----:B------:R-:W-:Y:S02]  /*0140*/  LOP3.LUT R6, R6, 0xfffffe00, RZ, 0xc0, !PT ;  /* 0xfffffe0006067812 */ /* 0x000fe400078ec0ff */
[----:B------:R-:W-:Y:S02]  /*0150*/  LEA.HI R3, R3, R2, RZ, 0x9 ;  /* 0x0000000203037211 */ /* 0x000fe400078f48ff */
[----:B------:R-:W-:Y:S02]  /*0160*/  IADD3 R9, R9, -R6, RZ ;  /* 0x8000000609097210 */ /* 0x000fe40007ffe0ff */
[----:B------:R-:W-:Y:S01]  /*0170*/  LOP3.LUT R3, R3, 0xfffffe00, RZ, 0xc0, !PT ;  /* 0xfffffe0003037812 */ /* 0x000fe200078ec0ff */
[----:B------:R-:W3:Y:S02]  /*0180*/  LDC.64 R6, c[0x0][0x210] ;  /* 0x00008400ff067b82 */ /* 0x000ee40000000a00 */
[----:B-1----:R-:W-:Y:S01]  /*0190*/  IMAD.WIDE R12, R9, 0x4, R4 ;  /* 0x00000004090c7825 */ /* 0x002fe200078e0204 */
[----:B------:R-:W-:-:S04]  /*01a0*/  IADD3 R3, R2, -R3, RZ ;  /* 0x8000000302037210 */ /* 0x000fc80007ffe0ff */
[----:B------:R-:W5:Y:S01]  /*01b0*/  LDG.E.EL R21, desc[UR4][R12.64] ;  /* 0x000000040c157981 */ /* 0x000f62000c2e1900 */
[----:B------:R-:W-:Y:S02]  /*01c0*/  IMAD.WIDE R24, R3, 0x4, R4 ;  /* 0x0000000403187825 */ /* 0x000fe400078e0204 */
[----:B------:R-:W1:Y:S04]  /*01d0*/  LDC.64 R4, c[0x0][0x238] ;  /* 0x00008e00ff047b82 */ /* 0x000e680000000a00 */
[----:B------:R-:W5:Y:S01]  /*01e0*/  LDG.E.EL R24, desc[UR4][R24.64] ;  /* 0x0000000418187981 */ /* 0x000f62000c2e1900 */
[----:B--2---:R-:W-:-:S05]  /*01f0*/  IMAD.WIDE R10, R9, 0x4, R28 ;  /* 0x00000004090a7825 */ /* 0x004fca00078e021c */
[----:B------:R4:W2:Y:S01]  /*0200*/  LDG.E.EL R19, desc[UR4][R10.64] ;  /* 0x000000040a137981 */ /* 0x0008a2000c2e1900 */
[----:B---3--:R-:W-:-:S05]  /*0210*/  IMAD.WIDE R6, R0, 0x4, R6 ;  /* 0x0000000400067825 */ /* 0x008fca00078e0206 */
[----:B------:R-:W2:Y:S01]  /*0220*/  LDG.E.128 R12, desc[UR4][R6.64] ;  /* 0x00000004060c7981 */ /* 0x000ea2000c1e1d00 */
[----:B----4-:R-:W-:-:S05]  /*0230*/  IMAD.WIDE R10, R9, 0x4, R26 ;  /* 0x00000004090a7825 */ /* 0x010fca00078e021a */
[----:B------:R-:W3:Y:S01]  /*0240*/  LDG.E.EL R18, desc[UR4][R10.64] ;  /* 0x000000040a127981 */ /* 0x000ee2000c2e1900 */
[----:B-----5:R-:W-:-:S04]  /*0250*/  IMAD.WIDE R16, R9, 0x4, R22 ;  /* 0x0000000409107825 */ /* 0x020fc800078e0216 */
[----:B01----:R-:W-:Y:S02]  /*0260*/  IMAD.WIDE R8, R9, 0x4, R4 ;  /* 0x0000000409087825 */ /* 0x003fe400078e0204 */
[----:B------:R-:W4:Y:S02]  /*0270*/  LDG.E.EL R17, desc[UR4][R16.64] ;  /* 0x0000000410117981 */ /* 0x000f24000c2e1900 */
[C---:B------:R-:W-:Y:S02]  /*0280*/  IMAD.WIDE R28, R3.reuse, 0x4, R28 ;  /* 0x00000004031c7825 */ /* 0x040fe400078e021c */
[----:B------:R-:W4:Y:S02]  /*0290*/  LDG.E.EL R20, desc[UR4][R8.64] ;  /* 0x0000000408147981 */ /* 0x000f24000c2e1900 */
[C---:B------:R-:W-:Y:S02]  /*02a0*/  IMAD.WIDE R26, R3.reuse, 0x4, R26 ;  /* 0x00000004031a7825 */ /* 0x040fe400078e021a */
[----:B------:R0:W5:Y:S04]  /*02b0*/  LDG.E.EL R16, desc[UR4][R28.64] ;  /* 0x000000041c107981 */ /* 0x000168000c2e1900 */
[----:B------:R-:W5:Y:S01]  /*02c0*/  LDG.E.128 R8, desc[UR4][R6.64+0x800] ;  /* 0x0008000406087981 */ /* 0x000f62000c1e1d00 */
[----:B------:R-:W-:-:S03]  /*02d0*/  IMAD.WIDE R4, R3, 0x4, R4 ;  /* 0x0000000403047825 */ /* 0x000fc600078e0204 */
[----:B------:R-:W4:Y:S01]  /*02e0*/  LDG.E.EL R2, desc[UR4][R26.64] ;  /* 0x000000041a027981 */ /* 0x000f22000c2e1900 */
[----:B------:R-:W-:-:S03]  /*02f0*/  IMAD.WIDE R22, R3, 0x4, R22 ;  /* 0x0000000403167825 */ /* 0x000fc600078e0216 */
[----:B------:R-:W4:Y:S04]  /*0300*/  LDG.E.EL R4, desc[UR4][R4.64] ;  /* 0x0000000404047981 */ /* 0x000f28000c2e1900 */
[----:B------:R1:W4:Y:S01]  /*0310*/  LDG.E.EL R3, desc[UR4][R22.64] ;  /* 0x0000000416037981 */ /* 0x000322000c2e1900 */
[----:B------:R-:W-:-:S04]  /*0320*/  FADD R21, R21, 9.9999997473787516356e-06 ;  /* 0x3727c5ac15157421 */ /* 0x000fc80000000000 */
[----:B------:R-:W1:Y:S01]  /*0330*/  MUFU.SQRT R25, R21 ;  /* 0x0000001500197308 */ /* 0x000e620000002000 */
[----:B------:R-:W-:-:S07]  /*0340*/  FADD R24, R24, 9.9999997473787516356e-06 ;  /* 0x3727c5ac18187421 */ /* 0x000fce0000000000 */
[----:B0-----:R-:W0:Y:S01]  /*0350*/  MUFU.SQRT R28, R24 ;  /* 0x00000018001c7308 */ /* 0x001e220000002000 */
[C---:B-1----:R-:W-:Y:S02]  /*0360*/  FSETP.GT.AND P0, PT, R25.reuse, 8.50705917302346158658e+37, PT ;  /* 0x7e8000001900780b */ /* 0x042fe40003f04000 */
[----:B------:R-:W-:Y:S02]  /*0370*/  FSETP.GEU.AND P2, PT, R25, 1.175494350822287508e-38, PT ;  /* 0x008000001900780b */ /* 0x000fe40003f4e000 */
[C---:B0-----:R-:W-:Y:S02]  /*0380*/  FSETP.GT.AND P1, PT, R28.reuse, 8.50705917302346158658e+37, PT ;  /* 0x7e8000001c00780b */ /* 0x041fe40003f24000 */
[----:B------:R-:W-:-:S07]  /*0390*/  FSETP.GEU.AND P3, PT, R28, 1.175494350822287508e-38, PT ;  /* 0x008000001c00780b */ /* 0x000fce0003f6e000 */
[----:B------:R-:W-:Y:S01]  /*03a0*/  @P0 FMUL R25, R25, 0.25 ;  /* 0x3e80000019190820 */ /* 0x000fe20000400000 */
[----:B------:R-:W-:-:S03]  /*03b0*/  HFMA2.MMA R24, -RZ, RZ, 1.625, 0 ;  /* 0x3e800000ff187435 */ /* 0x000fc600000001ff */
[----:B------:R-:W-:Y:S01]  /*03c0*/  @!P2 FMUL R25, R25, 16777216 ;  /* 0x4b8000001919a820 */ /* 0x000fe20000400000 */
[----:B------:R-:W-:-:S04]  /*03d0*/  @P1 FMUL R28, R28, 0.25 ;  /* 0x3e8000001c1c1820 */ /* 0x000fc80000400000 */
[----:B------:R-:W-:Y:S01]  /*03e0*/  @!P3 FMUL R28, R28, 16777216 ;  /* 0x4b8000001c1cb820 */ /* 0x000fe20000400000 */
[----:B------:R-:W0:Y:S01]  /*03f0*/  MUFU.RCP R25, R25 ;  /* 0x0000001900197308 */ /* 0x000e220000001000 */
[----:B------:R-:W-:-:S07]  /*0400*/  FSEL R22, R24, 1, P0 ;  /* 0x3f80000018167808 */ /* 0x000fce0000000000 */
[----:B------:R1:W5:Y:S01]  /*0410*/  MUFU.RCP R5, R28 ;  /* 0x0000001c00057308 */ /* 0x0003620000001000 */
[----:B------:R-:W-:Y:S01]  /*0420*/  FSEL R24, R24, 1, P1 ;  /* 0x3f80000018187808 */ /* 0x000fe20000800000 */
[----:B------:R-:W-:Y:S01]  /*0430*/  @!P2 FMUL R22, R22, 16777216 ;  /* 0x4b8000001616a820 */ /* 0x000fe20000400000 */
[--C-:B--2---:R-:W-:Y:S01]  /*0440*/  FADD R13, R13, R19.reuse ;  /* 0x000000130d0d7221 */ /* 0x104fe20000000000 */
[--C-:B------:R-:W-:Y:S01]  /*0450*/  FADD R12, R12, R19.reuse ;  /* 0x000000130c0c7221 */ /* 0x100fe20000000000 */
[--C-:B------:R-:W-:Y:S01]  /*0460*/  FADD R14, R14, R19.reuse ;  /* 0x000000130e0e7221 */ /* 0x100fe20000000000 */
[----:B------:R-:W-:Y:S01]  /*0470*/  @!P3 FMUL R24, R24, 16777216 ;  /* 0x4b8000001818b820 */ /* 0x000fe20000400000 */
[----:B------:R-:W-:Y:S01]  /*0480*/  FADD R15, R15, R19 ;  /* 0x000000130f0f7221 */ /* 0x000fe20000000000 */
[----:B0-----:R-:W-:Y:S01]  /*0490*/  FMUL R21, R25, R22 ;  /* 0x0000001619157220 */ /* 0x001fe20000400000 */
[C---:B---3--:R-:W-:Y:S01]  /*04a0*/  FADD R22, -R18.reuse, R12 ;  /* 0x0000000c12167221 */ /* 0x048fe20000000100 */
[C---:B------:R-:W-:Y:S01]  /*04b0*/  FADD R26, -R18.reuse, R14 ;  /* 0x0000000e121a7221 */ /* 0x040fe20000000100 */
[C---:B-1----:R-:W-:Y:S01]  /*04c0*/  FADD R28, -R18.reuse, R15 ;  /* 0x0000000f121c7221 */ /* 0x042fe20000000100 */
[----:B-----5:R-:W-:Y:S01]  /*04d0*/  FMUL R5, R5, R24 ;  /* 0x0000001805057220 */ /* 0x020fe20000400000 */
[----:B------:R-:W-:-:S02]  /*04e0*/  FADD R24, -R18, R13 ;  /* 0x0000000d12187221 */ /* 0x000fc40000000100 */
[----:B------:R-:W0:Y:S01]  /*04f0*/  LDC.64 R18, c[0x0][0x240] ;  /* 0x00009000ff127b82 */ /* 0x000e220000000a00 */
[C---:B------:R-:W-:Y:S01]  /*0500*/  FMUL R27, R21.reuse, R22 ;  /* 0x00000016151b7220 */ /* 0x040fe20000400000 */
[C---:B------:R-:W-:Y:S01]  /*0510*/  FMUL R24, R21.reuse, R24 ;  /* 0x0000001815187220 */ /* 0x040fe20000400000 */
[C---:B------:R-:W-:Y:S01]  /*0520*/  FMUL R23, R21.reuse, R26 ;  /* 0x0000001a15177220 */ /* 0x040fe20000400000 */
[----:B------:R-:W-:Y:S01]  /*0530*/  FMUL R25, R21, R28 ;  /* 0x0000001c15197220 */ /* 0x000fe20000400000 */
[--C-:B------:R-:W-:Y:S01]  /*0540*/  FADD R9, R9, R16.reuse ;  /* 0x0000001009097221 */ /* 0x100fe20000000000 */
[--C-:B------:R-:W-:Y:S01]  /*0550*/  FADD R8, R8, R16.reuse ;  /* 0x0000001008087221 */ /* 0x100fe20000000000 */
[--C-:B------:R-:W-:Y:S01]  /*0560*/  FADD R10, R10, R16.reuse ;  /* 0x000000100a0a7221 */ /* 0x100fe20000000000 */
[----:B------:R-:W-:Y:S01]  /*0570*/  FADD R11, R11, R16 ;  /* 0x000000100b0b7221 */ /* 0x000fe20000000000 */
[C-C-:B----4-:R-:W-:Y:S01]  /*0580*/  FFMA R22, R17.reuse, R24, R20.reuse ;  /* 0x0000001811167223 */ /* 0x150fe20000000014 */
[C-C-:B------:R-:W-:Y:S01]  /*0590*/  FFMA R21, R17.reuse, R27, R20.reuse ;  /* 0x0000001b11157223 */ /* 0x140fe20000000014 */
[C-C-:B------:R-:W-:Y:S01]  /*05a0*/  FFMA R23, R17.reuse, R23, R20.reuse ;  /* 0x0000001711177223 */ /* 0x140fe20000000014 */
[----:B------:R-:W-:Y:S01]  /*05b0*/  FFMA R17, R17, R25, R20 ;  /* 0x0000001911117223 */ /* 0x000fe20000000014 */
[C---:B------:R-:W-:Y:S01]  /*05c0*/  FADD R20, -R2.reuse, R9 ;  /* 0x0000000902147221 */ /* 0x040fe20000000100 */
[C---:B------:R-:W-:Y:S01]  /*05d0*/  FADD R16, -R2.reuse, R8 ;  /* 0x0000000802107221 */ /* 0x040fe20000000100 */
[C---:B------:R-:W-:Y:S01]  /*05e0*/  FADD R24, -R2.reuse, R10 ;  /* 0x0000000a02187221 */ /* 0x040fe20000000100 */
[----:B------:R-:W-:Y:S01]  /*05f0*/  FADD R2, -R2, R11 ;  /* 0x0000000b02027221 */ /* 0x000fe20000000100 */
[C---:B------:R-:W-:Y:S01]  /*0600*/  FMUL R20, R5.reuse, R20 ;  /* 0x0000001405147220 */ /* 0x040fe20000400000 */
[C---:B------:R-:W-:Y:S01]  /*0610*/  FMUL R29, R5.reuse, R16 ;  /* 0x00000010051d7220 */ /* 0x040fe20000400000 */
[C---:B------:R-:W-:Y:S01]  /*0620*/  FMUL R27, R5.reuse, R24 ;  /* 0x00000018051b7220 */ /* 0x040fe20000400000 */
[----:B------:R-:W-:Y:S01]  /*0630*/  FMUL R25, R5, R2 ;  /* 0x0000000205197220 */ /* 0x000fe20000400000 */
[C-C-:B------:R-:W-:Y:S01]  /*0640*/  FFMA R5, R3.reuse, R20, R4.reuse ;  /* 0x0000001403057223 */ /* 0x140fe20000000004 */
[C-C-:B------:R-:W-:Y:S01]  /*0650*/  FFMA R20, R3.reuse, R29, R4.reuse ;  /* 0x0000001d03147223 */ /* 0x140fe20000000004 */
[C-C-:B------:R-:W-:Y:S01]  /*0660*/  FFMA R24, R3.reuse, R27, R4.reuse ;  /* 0x0000001b03187223 */ /* 0x140fe20000000004 */
[----:B------:R-:W-:Y:S01]  /*0670*/  FFMA R25, R3, R25, R4 ;  /* 0x0000001903197223 */ /* 0x000fe20000000004 */
[----:B------:R-:W-:Y:S01]  /*0680*/  FSETP.GEU.AND P6, PT, R17, RZ, PT ;  /* 0x000000ff1100720b */ /* 0x000fe20003fce000 */
[----:B0-----:R-:W-:Y:S01]  /*0690*/  IMAD.WIDE R2, R0, 0x4, R18 ;  /* 0x0000000400027825 */ /* 0x001fe200078e0212 */
[----:B------:R-:W-:-:S02]  /*06a0*/  FSETP.GEU.AND P0, PT, R23, RZ, PT ;  /* 0x000000ff1700720b */ /* 0x000fc40003f0e000 */
[----:B------:R-:W-:Y:S02]  /*06b0*/  FSETP.GEU.AND P1, PT, R22, RZ, PT ;  /* 0x000000ff1600720b */ /* 0x000fe40003f2e000 */
[----:B------:R-:W-:Y:S02]  /*06c0*/  FSETP.GEU.AND P2, PT, R21, RZ, PT ;  /* 0x000000ff1500720b */ /* 0x000fe40003f4e000 */
[----:B------:R-:W-:Y:S02]  /*06d0*/  SEL R19, R17, RZ, P6 ;  /* 0x000000ff11137207 */ /* 0x000fe40003000000 */
[----:B------:R-:W-:Y:S02]  /*06e0*/  FSETP.GEU.AND P3, PT, R25, RZ, PT ;  /* 0x000000ff1900720b */ /* 0x000fe40003f6e000 */
[----:B------:R-:W-:Y:S02]  /*06f0*/  FSETP.GEU.AND P4, PT, R24, RZ, PT ;  /* 0x000000ff1800720b */ /* 0x000fe40003f8e000 */
[----:B------:R-:W-:-:S02]  /*0700*/  FSETP.GEU.AND P5, PT, R5, RZ, PT ;  /* 0x000000ff0500720b */ /* 0x000fc40003fae000 */
[----:B------:R-:W-:Y:S02]  /*0710*/  FSETP.GEU.AND P6, PT, R20, RZ, PT ;  /* 0x000000ff1400720b */ /* 0x000fe40003fce000 */
[----:B------:R-:W-:Y:S02]  /*0720*/  SEL R18, R23, RZ, P0 ;  /* 0x000000ff17127207 */ /* 0x000fe40000000000 */
[----:B------:R-:W-:Y:S02]  /*0730*/  SEL R17, R22, RZ, P1 ;  /* 0x000000ff16117207 */ /* 0x000fe40000800000 */
[----:B------:R-:W-:Y:S02]  /*0740*/  SEL R16, R21, RZ, P2 ;  /* 0x000000ff15107207 */ /* 0x000fe40001000000 */
[----:B------:R-:W-:Y:S02]  /*0750*/  SEL R23, R25, RZ, P3 ;  /* 0x000000ff19177207 */ /* 0x000fe40001800000 */
[----:B------:R-:W-:-:S02]  /*0760*/  SEL R22, R24, RZ, P4 ;  /* 0x000000ff18167207 */ /* 0x000fc40002000000 */
[----:B------:R-:W-:Y:S02]  /*0770*/  SEL R21, R5, RZ, P5 ;  /* 0x000000ff05157207 */ /* 0x000fe40002800000 */
[----:B------:R-:W-:Y:S01]  /*0780*/  SEL R20, R20, RZ, P6 ;  /* 0x000000ff14147207 */ /* 0x000fe20003000000 */
[----:B------:R-:W-:Y:S04]  /*0790*/  STG.E.128 desc[UR4][R6.64], R12 ;  /* 0x0000000c06007986 */ /* 0x000fe8000c101d04 */
[----:B------:R-:W-:Y:S04]  /*07a0*/  STG.E.128 desc[UR4][R6.64+0x800], R8 ;  /* 0x0008000806007986 */ /* 0x000fe8000c101d04 */
[----:B------:R-:W-:Y:S04]  /*07b0*/  STG.E.128 desc[UR4][R2.64], R16 ;  /* 0x0000001002007986 */ /* 0x000fe8000c101d04 */
[----:B------:R-:W-:Y:S01]  /*07c0*/  STG.E.128 desc[UR4][R2.64+0x800], R20 ;  /* 0x0008001402007986 */ /* 0x000fe2000c101d04 */
[----:B------:R-:W-:Y:S05]  /*07d0*/  EXIT ;  /* 0x000000000000794d */ /* 0x000fea0003800000 */
.L_x_0:
[----:B------:R-:W-:-:S00]  /*07e0*/  BRA `(.L_x_0) ;  /* 0xfffffffc00fc7947 */ /* 0x000fc0000383ffff */
[----:B------:R-:W-:-:S00]  /*07f0*/  NOP ;  /* 0x0000000000007918 */ /* 0x000fc00000000000 */
        /* <DEDUP_REMOVED lines=8> */
.L_x_1:


//--------------------- .nv.global.init           --------------------------
	.section	.nv.global.init,"aw",@progbits
.nv.global.init:
	.type		_$_str,@object
	.size		_$_str,(_$_str_$_2 - _$_str)
_$_str:
        /*0000*/ 	.byte	0x5f, 0x5f, 0x43, 0x55, 0x44, 0x41, 0x5f, 0x46, 0x54, 0x5a, 0x00
	.type		_$_str_$_2,@object
	.size		_$_str_$_2,(.L_1 - _$_str_$_2)
_$_str_$_2:
        /*000b*/ 	.byte	0x5f, 0x5f, 0x43, 0x55, 0x44, 0x41, 0x5f, 0x50, 0x52, 0x45, 0x43, 0x5f, 0x53, 0x51, 0x52, 0x54
        /*001b*/ 	.byte	0x00
.L_1:


//--------------------- .nv.constant0.triton_poi_fused__native_batch_norm_legit_no_training_convolution_relu_62 --------------------------
	.section	.nv.constant0.triton_poi_fused__native_batch_norm_legit_no_training_convolution_relu_62,"a",@progbits
	.sectionflags	@""
	.align	4
.nv.constant0.triton_poi_fused__native_batch_norm_legit_no_training_convolution_relu_62:
	.zero		588
